//
// Generated by NVIDIA NVVM Compiler
//
// Compiler Build ID: CL-36424714
// Cuda compilation tools, release 13.0, V13.0.88
// Based on NVVM 20.0.0
//

.version 9.0
.target sm_100
.address_size 64

	// .globl	_Z6kernelPiS_i
// _ZZ6kernelPiS_iE4temp has been demoted

.visible .entry _Z6kernelPiS_i(
	.param .u64 .ptr .align 1 _Z6kernelPiS_i_param_0,
	.param .u64 .ptr .align 1 _Z6kernelPiS_i_param_1,
	.param .u32 _Z6kernelPiS_i_param_2
)
{
	.reg .pred 	%p<5>;
	.reg .b32 	%r<44>;
	.reg .b64 	%rd<9>;
	// demoted variable
	.shared .align 4 .b8 _ZZ6kernelPiS_iE4temp[32];
	ld.param.u64 	%rd1, [_Z6kernelPiS_i_param_0];
	ld.param.u64 	%rd2, [_Z6kernelPiS_i_param_1];
	ld.param.u32 	%r10, [_Z6kernelPiS_i_param_2];
	mov.u32 	%r1, %tid.x;
	setp.eq.s32 	%p1, %r1, 0;
	mov.b32 	%r40, 0;
	@%p1 bra 	$L__BB0_2;
	cvta.to.global.u64 	%rd3, %rd1;
	add.s32 	%r12, %r1, -1;
	mul.wide.u32 	%rd4, %r12, 4;
	add.s64 	%rd5, %rd3, %rd4;
	ld.global.u32 	%r40, [%rd5];
$L__BB0_2:
	shl.b32 	%r14, %r1, 2;
	mov.u32 	%r15, _ZZ6kernelPiS_iE4temp;
	add.s32 	%r4, %r15, %r14;
	st.shared.u32 	[%r4], %r40;
	bar.sync 	0;
	setp.lt.s32 	%p2, %r10, 2;
	mov.b32 	%r43, 0;
	@%p2 bra 	$L__BB0_8;
	mov.b32 	%r42, 0;
	mov.b32 	%r41, 1;
$L__BB0_4:
	xor.b32  	%r43, %r42, 1;
	setp.lt.u32 	%p3, %r1, %r41;
	@%p3 bra 	$L__BB0_6;
	mad.lo.s32 	%r18, %r42, %r10, %r1;
	sub.s32 	%r19, %r18, %r41;
	shl.b32 	%r20, %r19, 2;
	add.s32 	%r22, %r15, %r20;
	ld.shared.u32 	%r23, [%r22];
	mul.lo.s32 	%r24, %r43, %r10;
	shl.b32 	%r25, %r24, 2;
	add.s32 	%r26, %r4, %r25;
	ld.shared.u32 	%r27, [%r26];
	add.s32 	%r28, %r27, %r23;
	st.shared.u32 	[%r26], %r28;
	bra.uni 	$L__BB0_7;
$L__BB0_6:
	mul.lo.s32 	%r29, %r42, %r10;
	shl.b32 	%r30, %r29, 2;
	add.s32 	%r31, %r4, %r30;
	ld.shared.u32 	%r32, [%r31];
	mul.lo.s32 	%r33, %r43, %r10;
	shl.b32 	%r34, %r33, 2;
	add.s32 	%r35, %r4, %r34;
	st.shared.u32 	[%r35], %r32;
$L__BB0_7:
	bar.sync 	0;
	shl.b32 	%r41, %r41, 1;
	setp.lt.s32 	%p4, %r41, %r10;
	mov.u32 	%r42, %r43;
	@%p4 bra 	$L__BB0_4;
$L__BB0_8:
	cvta.to.global.u64 	%rd6, %rd2;
	mul.lo.s32 	%r36, %r43, %r10;
	shl.b32 	%r37, %r36, 2;
	add.s32 	%r38, %r4, %r37;
	ld.shared.u32 	%r39, [%r38];
	mul.wide.u32 	%rd7, %r1, 4;
	add.s64 	%rd8, %rd6, %rd7;
	st.global.u32 	[%rd8], %r39;
	ret;

}


// ===== COMPILED SASS (sm_100) =====

	.target	sm_100

	.elftype	@"ET_EXEC"


//--------------------- .note.nv.tkinfo           --------------------------
	.section	.note.nv.tkinfo,"",@"SHT_NOTE"
	.sectionflags	@"SHF_NOTE_NV_TKINFO"
	.tkinfo
        /*0018*/ 	.word	0x00000002
        /*0030*/ 	.string	""
        /*0030*/ 	.string	"ptxas"
        /*0030*/ 	.string	"Cuda compilation tools, release 13.0, V13.0.88"
        /*0030*/ 	.string	"Build cuda_13.0.r13.0/compiler.36424714_0"
        /*0030*/ 	.string	"-arch sm_100 -m 64 "



//--------------------- .note.nv.cuinfo           --------------------------
	.section	.note.nv.cuinfo,"",@"SHT_NOTE"
	.sectionflags	@"SHF_NOTE_NV_CUINFO"
        /*0018*/ 	.short	0x0002
        /*001a*/ 	.short	0x0064
        /*001c*/ 	.short	0x0082
	.zero		2


//--------------------- .nv.info                  --------------------------
	.section	.nv.info,"",@"SHT_CUDA_INFO"
	.align	4


	//----- nvinfo : EIATTR_REGCOUNT
	.align		4
        /*0000*/ 	.byte	0x04, 0x2f
        /*0002*/ 	.short	(.L_1 - .L_0)
	.align		4
.L_0:
        /*0004*/ 	.word	index@(_Z6kernelPiS_i)
        /*0008*/ 	.word	0x0000000c


	//----- nvinfo : EIATTR_FRAME_SIZE
	.align		4
.L_1:
        /*000c*/ 	.byte	0x04, 0x11
        /*000e*/ 	.short	(.L_3 - .L_2)
	.align		4
.L_2:
        /*0010*/ 	.word	index@(_Z6kernelPiS_i)
        /*0014*/ 	.word	0x00000000


	//----- nvinfo : EIATTR_MIN_STACK_SIZE
	.align		4
.L_3:
        /*0018*/ 	.byte	0x04, 0x12
        /*001a*/ 	.short	(.L_5 - .L_4)
	.align		4
.L_4:
        /*001c*/ 	.word	index@(_Z6kernelPiS_i)
        /*0020*/ 	.word	0x00000000
.L_5:


//--------------------- .nv.compat                --------------------------
	.section	.nv.compat,"",@"SHT_CUDA_COMPAT_INFO"
	.align	4
        /*0000*/ 	.byte	0x02, 0x09, 0x00, 0x00, 0x02, 0x02, 0x01, 0x00, 0x02, 0x05, 0x05, 0x00, 0x03, 0x07, 0x01, 0x01
        /*0010*/ 	.byte	0x02, 0x03, 0x00, 0x00, 0x02, 0x06, 0x01, 0x00, 0x04, 0x0b, 0x08, 0x00, 0x09, 0x00, 0x00, 0x00
        /*0020*/ 	.byte	0x00, 0x00, 0x00, 0x00


//--------------------- .nv.info._Z6kernelPiS_i   --------------------------
	.section	.nv.info._Z6kernelPiS_i,"",@"SHT_CUDA_INFO"
	.sectionflags	@""
	.align	4


	//----- nvinfo : EIATTR_CUDA_API_VERSION
	.align		4
        /*0000*/ 	.byte	0x04, 0x37
        /*0002*/ 	.short	(.L_7 - .L_6)
.L_6:
        /*0004*/ 	.word	0x00000082


	//----- nvinfo : EIATTR_KPARAM_INFO
	.align		4
.L_7:
        /*0008*/ 	.byte	0x04, 0x17
        /*000a*/ 	.short	(.L_9 - .L_8)
.L_8:
        /*000c*/ 	.word	0x00000000
        /*0010*/ 	.short	0x0002
        /*0012*/ 	.short	0x0010
        /*0014*/ 	.byte	0x00, 0xf0, 0x11, 0x00


	//----- nvinfo : EIATTR_KPARAM_INFO
	.align		4
.L_9:
        /*0018*/ 	.byte	0x04, 0x17
        /*001a*/ 	.short	(.L_11 - .L_10)
.L_10:
        /*001c*/ 	.word	0x00000000
        /*0020*/ 	.short	0x0001
        /*0022*/ 	.short	0x0008
        /*0024*/ 	.byte	0x00, 0xf5, 0x21, 0x00


	//----- nvinfo : EIATTR_KPARAM_INFO
	.align		4
.L_11:
        /*0028*/ 	.byte	0x04, 0x17
        /*002a*/ 	.short	(.L_13 - .L_12)
.L_12:
        /*002c*/ 	.word	0x00000000
        /*0030*/ 	.short	0x0000
        /*0032*/ 	.short	0x0000
        /*0034*/ 	.byte	0x00, 0xf5, 0x21, 0x00


	//----- nvinfo : EIATTR_SPARSE_MMA_MASK
	.align		4
.L_13:
        /*0038*/ 	.byte	0x03, 0x50
        /*003a*/ 	.short	0x0000


	//----- nvinfo : EIATTR_MAXREG_COUNT
	.align		4
        /*003c*/ 	.byte	0x03, 0x1b
        /*003e*/ 	.short	0x00ff


	//----- nvinfo : EIATTR_NUM_BARRIERS
	.align		4
        /*0040*/ 	.byte	0x02, 0x4c
        /*0042*/ 	.byte	0x01
	.zero		1


	//----- nvinfo : EIATTR_MERCURY_ISA_VERSION
	.align		4
        /*0044*/ 	.byte	0x03, 0x5f
        /*0046*/ 	.short	0x0101


	//----- nvinfo : EIATTR_VRC_CTA_INIT_COUNT
	.align		4
        /*0048*/ 	.byte	0x02, 0x4a
	.zero		1
	.zero		1


	//----- nvinfo : EIATTR_EXIT_INSTR_OFFSETS
	.align		4
        /*004c*/ 	.byte	0x04, 0x1c
        /*004e*/ 	.short	(.L_15 - .L_14)


	//   ....[0]....
.L_14:
        /*0050*/ 	.word	0x000003b0


	//----- nvinfo : EIATTR_CRS_STACK_SIZE
	.align		4
.L_15:
        /*0054*/ 	.byte	0x04, 0x1e
        /*0056*/ 	.short	(.L_17 - .L_16)
.L_16:
        /*0058*/ 	.word	0x00000000


	//----- nvinfo : EIATTR_CBANK_PARAM_SIZE
	.align		4
.L_17:
        /*005c*/ 	.byte	0x03, 0x19
        /*005e*/ 	.short	0x0014


	//----- nvinfo : EIATTR_PARAM_CBANK
	.align		4
        /*0060*/ 	.byte	0x04, 0x0a
        /*0062*/ 	.short	(.L_19 - .L_18)
	.align		4
.L_18:
        /*0064*/ 	.word	index@(.nv.constant0._Z6kernelPiS_i)
        /*0068*/ 	.short	0x0380
        /*006a*/ 	.short	0x0014


	//----- nvinfo : EIATTR_SW_WAR
	.align		4
.L_19:
        /*006c*/ 	.byte	0x04, 0x36
        /*006e*/ 	.short	(.L_21 - .L_20)
.L_20:
        /*0070*/ 	.word	0x00000008
.L_21:


//--------------------- .nv.callgraph             --------------------------
	.section	.nv.callgraph,"",@"SHT_CUDA_CALLGRAPH"
	.align	4
	.sectionentsize	8
	.align		4
        /*0000*/ 	.word	0x00000000
	.align		4
        /*0004*/ 	.word	0xffffffff
	.align		4
        /*0008*/ 	.word	0x00000000
	.align		4
        /*000c*/ 	.word	0xfffffffe
	.align		4
        /*0010*/ 	.word	0x00000000
	.align		4
        /*0014*/ 	.word	0xfffffffd
	.align		4
        /*0018*/ 	.word	0x00000000
	.align		4
        /*001c*/ 	.word	0xfffffffc


//--------------------- .text._Z6kernelPiS_i      --------------------------
	.section	.text._Z6kernelPiS_i,"ax",@progbits
	.align	128
        .global         _Z6kernelPiS_i
        .type           _Z6kernelPiS_i,@function
        .size           _Z6kernelPiS_i,(.L_x_6 - _Z6kernelPiS_i)
        .other          _Z6kernelPiS_i,@"STO_CUDA_ENTRY STV_DEFAULT"
_Z6kernelPiS_i:
.text._Z6kernelPiS_i:
[----:B------:R-:W-:Y:S01]  /*0000*/  LDC R1, c[0x0][0x37c] ;  /* 0x0000df00ff017b82 */ /* 0x000fe20000000800 */
[----:B------:R-:W0:Y:S01]  /*0010*/  S2R R0, SR_TID.X ;  /* 0x0000000000007919 */ /* 0x000e220000002100 */
[----:B------:R-:W1:Y:S01]  /*0020*/  LDCU.64 UR6, c[0x0][0x358] ;  /* 0x00006b00ff0677ac */ /* 0x000e620008000a00 */
[----:B------:R-:W-:Y:S01]  /*0030*/  IMAD.MOV.U32 R4, RZ, RZ, RZ ;  /* 0x000000ffff047224 */ /* 0x000fe200078e00ff */
[----:B0-----:R-:W-:-:S13]  /*0040*/  ISETP.NE.AND P0, PT, R0, RZ, PT ;  /* 0x000000ff0000720c */ /* 0x001fda0003f05270 */
[----:B------:R-:W0:Y:S01]  /*0050*/  @P0 LDC.64 R2, c[0x0][0x380] ;  /* 0x0000e000ff020b82 */ /* 0x000e220000000a00 */
[----:B------:R-:W-:-:S04]  /*0060*/  @P0 VIADD R5, R0, 0xffffffff ;  /* 0xffffffff00050836 */ /* 0x000fc80000000000 */
[----:B0-----:R-:W-:-:S05]  /*0070*/  @P0 IMAD.WIDE.U32 R2, R5, 0x4, R2 ;  /* 0x0000000405020825 */ /* 0x001fca00078e0002 */
[----:B-1----:R-:W2:Y:S01]  /*0080*/  @P0 LDG.E R4, desc[UR6][R2.64] ;  /* 0x0000000602040981 */ /* 0x002ea2000c1e1900 */
[----:B------:R-:W0:Y:S01]  /*0090*/  S2UR UR5, SR_CgaCtaId ;  /* 0x00000000000579c3 */ /* 0x000e220000008800 */
[----:B------:R-:W-:Y:S01]  /*00a0*/  UMOV UR4, 0x400 ;  /* 0x0000040000047882 */ /* 0x000fe20000000000 */
[----:B------:R-:W-:Y:S01]  /*00b0*/  IMAD.MOV.U32 R6, RZ, RZ, RZ ;  /* 0x000000ffff067224 */ /* 0x000fe200078e00ff */
[----:B0-----:R-:W-:Y:S01]  /*00c0*/  ULEA UR4, UR5, UR4, 0x18 ;  /* 0x0000000405047291 */ /* 0x001fe2000f8ec0ff */
[----:B------:R-:W0:Y:S05]  /*00d0*/  LDCU UR5, c[0x0][0x390] ;  /* 0x00007200ff0577ac */ /* 0x000e2a0008000800 */
[----:B------:R-:W-:-:S02]  /*00e0*/  LEA R5, R0, UR4, 0x2 ;  /* 0x0000000400057c11 */ /* 0x000fc4000f8e10ff */
[----:B0-----:R-:W-:-:S04]  /*00f0*/  MOV R9, UR5 ;  /* 0x0000000500097c02 */ /* 0x001fc80008000f00 */
[----:B------:R-:W-:Y:S01]  /*0100*/  ISETP.GE.AND P0, PT, R9, 0x2, PT ;  /* 0x000000020900780c */ /* 0x000fe20003f06270 */
[----:B--2---:R0:W-:Y:S01]  /*0110*/  STS [R5], R4 ;  /* 0x0000000405007388 */ /* 0x0041e20000000800 */
[----:B------:R-:W-:Y:S11]  /*0120*/  BAR.SYNC.DEFER_BLOCKING 0x0 ;  /* 0x0000000000007b1d */ /* 0x000ff60000010000 */
[----:B------:R-:W-:Y:S05]  /*0130*/  @!P0 BRA `(.L_x_0) ;  /* 0x0000000000848947 */ /* 0x000fea0003800000 */
[----:B------:R-:W-:Y:S01]  /*0140*/  HFMA2 R3, -RZ, RZ, 0, 0 ;  /* 0x00000000ff037431 */ /* 0x000fe200000001ff */
[----:B------:R-:W-:Y:S01]  /*0150*/  BSSY.RECONVERGENT B0, `(.L_x_0) ;  /* 0x000001f000007945 */ /* 0x000fe20003800200 */
[----:B------:R-:W-:Y:S01]  /*0160*/  IMAD.MOV.U32 R7, RZ, RZ, 0x1 ;  /* 0x00000001ff077424 */ /* 0x000fe200078e00ff */
[----:B------:R-:W1:Y:S06]  /*0170*/  LDCU UR5, c[0x0][0x390] ;  /* 0x00007200ff0577ac */ /* 0x000e6c0008000800 */
.L_x_4:
[----:B------:R-:W-:Y:S01]  /*0180*/  ISETP.GE.U32.AND P0, PT, R0, R7, PT ;  /* 0x000000070000720c */ /* 0x000fe20003f06070 */
[----:B------:R-:W-:Y:S01]  /*0190*/  BSSY.RECONVERGENT B1, `(.L_x_1) ;  /* 0x0000015000017945 */ /* 0x000fe20003800200 */
[----:B------:R-:W-:-:S11]  /*01a0*/  LOP3.LUT R6, R3, 0x1, RZ, 0x3c, !PT ;  /* 0x0000000103067812 */ /* 0x000fd600078e3cff */
[----:B------:R-:W-:Y:S05]  /*01b0*/  @!P0 BRA `(.L_x_2) ;  /* 0x00000000002c8947 */ /* 0x000fea0003800000 */
[----:B-1----:R-:W-:-:S05]  /*01c0*/  MOV R9, UR5 ;  /* 0x0000000500097c02 */ /* 0x002fca0008000f00 */
[-C--:B------:R-:W-:Y:S02]  /*01d0*/  IMAD R2, R3, R9.reuse, R0 ;  /* 0x0000000903027224 */ /* 0x080fe400078e0200 */
[----:B0-----:R-:W-:Y:S02]  /*01e0*/  IMAD R4, R6, R9, RZ ;  /* 0x0000000906047224 */ /* 0x001fe400078e02ff */
[----:B------:R-:W-:-:S03]  /*01f0*/  IMAD.IADD R2, R2, 0x1, -R7 ;  /* 0x0000000102027824 */ /* 0x000fc600078e0a07 */
[----:B------:R-:W-:Y:S02]  /*0200*/  LEA R4, R4, R5, 0x2 ;  /* 0x0000000504047211 */ /* 0x000fe400078e10ff */
[----:B------:R-:W-:-:S03]  /*0210*/  LEA R2, R2, UR4, 0x2 ;  /* 0x0000000402027c11 */ /* 0x000fc6000f8e10ff */
[----:B------:R-:W-:Y:S04]  /*0220*/  LDS R3, [R4] ;  /* 0x0000000004037984 */ /* 0x000fe80000000800 */
[----:B------:R-:W0:Y:S02]  /*0230*/  LDS R2, [R2] ;  /* 0x0000000002027984 */ /* 0x000e240000000800 */
[----:B0-----:R-:W-:-:S05]  /*0240*/  IMAD.IADD R3, R2, 0x1, R3 ;  /* 0x0000000102037824 */ /* 0x001fca00078e0203 */
[----:B------:R0:W-:Y:S01]  /*0250*/  STS [R4], R3 ;  /* 0x0000000304007388 */ /* 0x0001e20000000800 */
[----:B------:R-:W-:Y:S05]  /*0260*/  BRA `(.L_x_3) ;  /* 0x00000000001c7947 */ /* 0x000fea0003800000 */
.L_x_2:
[----:B-1----:R-:W-:-:S05]  /*0270*/  MOV R9, UR5 ;  /* 0x0000000500097c02 */ /* 0x002fca0008000f00 */
[-C--:B------:R-:W-:Y:S02]  /*0280*/  IMAD R2, R3, R9.reuse, RZ ;  /* 0x0000000903027224 */ /* 0x080fe400078e02ff */
[----:B0-----:R-:W-:Y:S02]  /*0290*/  IMAD R4, R6, R9, RZ ;  /* 0x0000000906047224 */ /* 0x001fe400078e02ff */
[----:B------:R-:W-:-:S03]  /*02a0*/  IMAD R2, R2, 0x4, R5 ;  /* 0x0000000402027824 */ /* 0x000fc600078e0205 */
[----:B------:R-:W-:-:S03]  /*02b0*/  LEA R3, R4, R5, 0x2 ;  /* 0x0000000504037211 */ /* 0x000fc600078e10ff */
[----:B------:R-:W0:Y:S04]  /*02c0*/  LDS R2, [R2] ;  /* 0x0000000002027984 */ /* 0x000e280000000800 */
[----:B0-----:R1:W-:Y:S02]  /*02d0*/  STS [R3], R2 ;  /* 0x0000000203007388 */ /* 0x0013e40000000800 */
.L_x_3:
[----:B------:R-:W-:Y:S05]  /*02e0*/  BSYNC.RECONVERGENT B1 ;  /* 0x0000000000017941 */ /* 0x000fea0003800200 */
.L_x_1:
[----:B------:R-:W-:Y:S01]  /*02f0*/  IMAD.SHL.U32 R7, R7, 0x2, RZ ;  /* 0x0000000207077824 */ /* 0x000fe200078e00ff */
[----:B------:R-:W-:Y:S01]  /*0300*/  BAR.SYNC.DEFER_BLOCKING 0x0 ;  /* 0x0000000000007b1d */ /* 0x000fe20000010000 */
[----:B01----:R-:W-:-:S03]  /*0310*/  MOV R3, R6 ;  /* 0x0000000600037202 */ /* 0x003fc60000000f00 */
[----:B------:R-:W-:-:S13]  /*0320*/  ISETP.GE.AND P0, PT, R7, R9, PT ;  /* 0x000000090700720c */ /* 0x000fda0003f06270 */
[----:B------:R-:W-:Y:S05]  /*0330*/  @!P0 BRA `(.L_x_4) ;  /* 0xfffffffc00908947 */ /* 0x000fea000383ffff */
[----:B------:R-:W-:Y:S05]  /*0340*/  BSYNC.RECONVERGENT B0 ;  /* 0x0000000000007941 */ /* 0x000fea0003800200 */
.L_x_0:
[----:B------:R-:W-:Y:S01]  /*0350*/  IMAD R6, R6, R9, RZ ;  /* 0x0000000906067224 */ /* 0x000fe200078e02ff */
[----:B------:R-:W1:Y:S04]  /*0360*/  LDC.64 R2, c[0x0][0x388] ;  /* 0x0000e200ff027b82 */ /* 0x000e680000000a00 */
[----:B------:R-:W-:-:S05]  /*0370*/  LEA R6, R6, R5, 0x2 ;  /* 0x0000000506067211 */ /* 0x000fca00078e10ff */
[----:B0-----:R-:W0:Y:S01]  /*0380*/  LDS R5, [R6] ;  /* 0x0000000006057984 */ /* 0x001e220000000800 */
[----:B-1----:R-:W-:-:S05]  /*0390*/  IMAD.WIDE.U32 R2, R0, 0x4, R2 ;  /* 0x0000000400027825 */ /* 0x002fca00078e0002 */
[----:B0-----:R-:W-:Y:S01]  /*03a0*/  STG.E desc[UR6][R2.64], R5 ;  /* 0x0000000502007986 */ /* 0x001fe2000c101906 */
[----:B------:R-:W-:Y:S05]  /*03b0*/  EXIT ;  /* 0x000000000000794d */ /* 0x000fea0003800000 */
.L_x_5:
[----:B------:R-:W-:-:S00]  /*03c0*/  BRA `(.L_x_5) ;  /* 0xfffffffc00fc7947 */ /* 0x000fc0000383ffff */
[----:B------:R-:W-:-:S00]  /*03d0*/  NOP ;  /* 0x0000000000007918 */ /* 0x000fc00000000000 */
        /* <DEDUP_REMOVED lines=10> */
.L_x_6:


//--------------------- .nv.shared._Z6kernelPiS_i --------------------------
	.section	.nv.shared._Z6kernelPiS_i,"aw",@nobits
	.sectionflags	@""
	.align	4
.nv.shared._Z6kernelPiS_i:
	.zero		1056


//--------------------- .nv.shared.reserved.0     --------------------------
	.section	.nv.shared.reserved.0,"aw",@nobits
	.weak		__nv_reservedSMEM_offset_0_alias
	.size		__nv_reservedSMEM_offset_0_alias, 0, 64
	.other		__nv_reservedSMEM_offset_0_alias,@"STO_CUDA_RESERVED_SHARED STV_DEFAULT"
__nv_reservedSMEM_offset_0_alias:
	.zero		0
	.zero		64


//--------------------- .nv.constant0._Z6kernelPiS_i --------------------------
	.section	.nv.constant0._Z6kernelPiS_i,"a",@progbits
	.sectionflags	@""
	.align	4
.nv.constant0._Z6kernelPiS_i:
	.zero		916


//--------------------- SYMBOLS --------------------------

	.type		.nv.reservedSmem.offset0,@object
	.size		.nv.reservedSmem.offset0,0x4
	.type		.nv.reservedSmem.cap,@object
	.size		.nv.reservedSmem.cap,0x4
